//
// Generated by NVIDIA NVVM Compiler
//
// Compiler Build ID: CL-36424714
// Cuda compilation tools, release 13.0, V13.0.88
// Based on NVVM 20.0.0
//

.version 9.0
.target sm_100
.address_size 64

	// .globl	_Z12subarray_sumPKiPiii
// _ZZ12subarray_sumPKiPiiiE9subtotals has been demoted

.visible .entry _Z12subarray_sumPKiPiii(
	.param .u64 .ptr .align 1 _Z12subarray_sumPKiPiii_param_0,
	.param .u64 .ptr .align 1 _Z12subarray_sumPKiPiii_param_1,
	.param .u32 _Z12subarray_sumPKiPiii_param_2,
	.param .u32 _Z12subarray_sumPKiPiii_param_3
)
{
	.reg .pred 	%p<14>;
	.reg .b32 	%r<89>;
	.reg .b64 	%rd<13>;
	// demoted variable
	.shared .align 4 .b8 _ZZ12subarray_sumPKiPiiiE9subtotals[512];
	ld.param.u64 	%rd3, [_Z12subarray_sumPKiPiii_param_0];
	ld.param.u64 	%rd2, [_Z12subarray_sumPKiPiii_param_1];
	ld.param.u32 	%r28, [_Z12subarray_sumPKiPiii_param_2];
	ld.param.u32 	%r26, [_Z12subarray_sumPKiPiii_param_3];
	cvta.to.global.u64 	%rd1, %rd3;
	mov.u32 	%r29, %ntid.x;
	mov.u32 	%r30, %ctaid.x;
	mov.u32 	%r1, %tid.x;
	mad.lo.s32 	%r31, %r29, %r30, %r1;
	mov.u32 	%r32, %nctaid.x;
	mul.lo.s32 	%r2, %r32, %r29;
	add.s32 	%r83, %r31, %r28;
	setp.gt.s32 	%p1, %r83, %r26;
	mov.b32 	%r88, 0;
	@%p1 bra 	$L__BB0_7;
	add.s32 	%r35, %r83, %r2;
	add.s32 	%r36, %r26, 1;
	max.s32 	%r37, %r35, %r36;
	setp.lt.s32 	%p2, %r35, %r36;
	selp.u32 	%r38, 1, 0, %p2;
	add.s32 	%r39, %r35, %r38;
	sub.s32 	%r40, %r37, %r39;
	max.u32 	%r41, %r2, 1;
	div.u32 	%r42, %r40, %r41;
	add.s32 	%r43, %r42, %r38;
	add.s32 	%r4, %r43, 1;
	and.b32  	%r5, %r4, 3;
	setp.lt.u32 	%p3, %r43, 3;
	mov.b32 	%r88, 0;
	@%p3 bra 	$L__BB0_4;
	shl.b32 	%r6, %r2, 2;
	and.b32  	%r45, %r4, -4;
	neg.s32 	%r79, %r45;
	mov.b32 	%r88, 0;
	mul.wide.s32 	%rd6, %r2, 4;
$L__BB0_3:
	mul.wide.s32 	%rd4, %r83, 4;
	add.s64 	%rd5, %rd1, %rd4;
	ld.global.nc.u32 	%r46, [%rd5];
	add.s32 	%r47, %r46, %r88;
	add.s64 	%rd7, %rd5, %rd6;
	ld.global.nc.u32 	%r48, [%rd7];
	add.s32 	%r49, %r48, %r47;
	add.s64 	%rd8, %rd7, %rd6;
	ld.global.nc.u32 	%r50, [%rd8];
	add.s32 	%r51, %r50, %r49;
	add.s64 	%rd9, %rd8, %rd6;
	ld.global.nc.u32 	%r52, [%rd9];
	add.s32 	%r88, %r52, %r51;
	add.s32 	%r83, %r83, %r6;
	add.s32 	%r79, %r79, 4;
	setp.ne.s32 	%p4, %r79, 0;
	@%p4 bra 	$L__BB0_3;
$L__BB0_4:
	setp.eq.s32 	%p5, %r5, 0;
	@%p5 bra 	$L__BB0_7;
	neg.s32 	%r85, %r5;
$L__BB0_6:
	.pragma "nounroll";
	mul.wide.s32 	%rd10, %r83, 4;
	add.s64 	%rd11, %rd1, %rd10;
	ld.global.nc.u32 	%r53, [%rd11];
	add.s32 	%r88, %r53, %r88;
	add.s32 	%r83, %r83, %r2;
	add.s32 	%r85, %r85, 1;
	setp.ne.s32 	%p6, %r85, 0;
	@%p6 bra 	$L__BB0_6;
$L__BB0_7:
	shl.b32 	%r54, %r1, 2;
	mov.u32 	%r55, _ZZ12subarray_sumPKiPiiiE9subtotals;
	add.s32 	%r25, %r55, %r54;
	st.shared.u32 	[%r25], %r88;
	bar.sync 	0;
	setp.gt.u32 	%p7, %r1, 63;
	@%p7 bra 	$L__BB0_9;
	ld.shared.u32 	%r56, [%r25+256];
	ld.shared.u32 	%r57, [%r25];
	add.s32 	%r58, %r57, %r56;
	st.shared.u32 	[%r25], %r58;
$L__BB0_9:
	bar.sync 	0;
	setp.gt.u32 	%p8, %r1, 31;
	@%p8 bra 	$L__BB0_11;
	ld.shared.u32 	%r59, [%r25+128];
	ld.shared.u32 	%r60, [%r25];
	add.s32 	%r61, %r60, %r59;
	st.shared.u32 	[%r25], %r61;
$L__BB0_11:
	bar.sync 	0;
	setp.gt.u32 	%p9, %r1, 15;
	@%p9 bra 	$L__BB0_13;
	ld.shared.u32 	%r62, [%r25+64];
	ld.shared.u32 	%r63, [%r25];
	add.s32 	%r64, %r63, %r62;
	st.shared.u32 	[%r25], %r64;
$L__BB0_13:
	bar.sync 	0;
	setp.gt.u32 	%p10, %r1, 7;
	@%p10 bra 	$L__BB0_15;
	ld.shared.u32 	%r65, [%r25+32];
	ld.shared.u32 	%r66, [%r25];
	add.s32 	%r67, %r66, %r65;
	st.shared.u32 	[%r25], %r67;
$L__BB0_15:
	bar.sync 	0;
	setp.gt.u32 	%p11, %r1, 3;
	@%p11 bra 	$L__BB0_17;
	ld.shared.u32 	%r68, [%r25+16];
	ld.shared.u32 	%r69, [%r25];
	add.s32 	%r70, %r69, %r68;
	st.shared.u32 	[%r25], %r70;
$L__BB0_17:
	bar.sync 	0;
	setp.gt.u32 	%p12, %r1, 1;
	@%p12 bra 	$L__BB0_19;
	ld.shared.u32 	%r71, [%r25+8];
	ld.shared.u32 	%r72, [%r25];
	add.s32 	%r73, %r72, %r71;
	st.shared.u32 	[%r25], %r73;
$L__BB0_19:
	bar.sync 	0;
	setp.ne.s32 	%p13, %r1, 0;
	@%p13 bra 	$L__BB0_21;
	ld.shared.u32 	%r74, [_ZZ12subarray_sumPKiPiiiE9subtotals+4];
	ld.shared.u32 	%r75, [%r25];
	add.s32 	%r76, %r75, %r74;
	st.shared.u32 	[%r25], %r76;
	ld.shared.u32 	%r77, [_ZZ12subarray_sumPKiPiiiE9subtotals];
	cvta.to.global.u64 	%rd12, %rd2;
	atom.global.add.u32 	%r78, [%rd12], %r77;
$L__BB0_21:
	ret;

}


// ===== COMPILED SASS (sm_100) =====

	.target	sm_100

	.elftype	@"ET_EXEC"


//--------------------- .note.nv.tkinfo           --------------------------
	.section	.note.nv.tkinfo,"",@"SHT_NOTE"
	.sectionflags	@"SHF_NOTE_NV_TKINFO"
	.tkinfo
        /*0018*/ 	.word	0x00000002
        /*0030*/ 	.string	""
        /*0030*/ 	.string	"ptxas"
        /*0030*/ 	.string	"Cuda compilation tools, release 13.0, V13.0.88"
        /*0030*/ 	.string	"Build cuda_13.0.r13.0/compiler.36424714_0"
        /*0030*/ 	.string	"-arch sm_100 -m 64 "



//--------------------- .note.nv.cuinfo           --------------------------
	.section	.note.nv.cuinfo,"",@"SHT_NOTE"
	.sectionflags	@"SHF_NOTE_NV_CUINFO"
        /*0018*/ 	.short	0x0002
        /*001a*/ 	.short	0x0064
        /*001c*/ 	.short	0x0082
	.zero		2


//--------------------- .nv.info                  --------------------------
	.section	.nv.info,"",@"SHT_CUDA_INFO"
	.align	4


	//----- nvinfo : EIATTR_REGCOUNT
	.align		4
        /*0000*/ 	.byte	0x04, 0x2f
        /*0002*/ 	.short	(.L_1 - .L_0)
	.align		4
.L_0:
        /*0004*/ 	.word	index@(_Z12subarray_sumPKiPiii)
        /*0008*/ 	.word	0x00000020


	//----- nvinfo : EIATTR_FRAME_SIZE
	.align		4
.L_1:
        /*000c*/ 	.byte	0x04, 0x11
        /*000e*/ 	.short	(.L_3 - .L_2)
	.align		4
.L_2:
        /*0010*/ 	.word	index@(_Z12subarray_sumPKiPiii)
        /*0014*/ 	.word	0x00000000


	//----- nvinfo : EIATTR_MIN_STACK_SIZE
	.align		4
.L_3:
        /*0018*/ 	.byte	0x04, 0x12
        /*001a*/ 	.short	(.L_5 - .L_4)
	.align		4
.L_4:
        /*001c*/ 	.word	index@(_Z12subarray_sumPKiPiii)
        /*0020*/ 	.word	0x00000000
.L_5:


//--------------------- .nv.compat                --------------------------
	.section	.nv.compat,"",@"SHT_CUDA_COMPAT_INFO"
	.align	4
        /*0000*/ 	.byte	0x02, 0x09, 0x00, 0x00, 0x02, 0x02, 0x01, 0x00, 0x02, 0x05, 0x05, 0x00, 0x03, 0x07, 0x01, 0x01
        /*0010*/ 	.byte	0x02, 0x03, 0x00, 0x00, 0x02, 0x06, 0x01, 0x00, 0x04, 0x0b, 0x08, 0x00, 0x09, 0x00, 0x00, 0x00
        /*0020*/ 	.byte	0x00, 0x00, 0x00, 0x00


//--------------------- .nv.info._Z12subarray_sumPKiPiii --------------------------
	.section	.nv.info._Z12subarray_sumPKiPiii,"",@"SHT_CUDA_INFO"
	.sectionflags	@""
	.align	4


	//----- nvinfo : EIATTR_CUDA_API_VERSION
	.align		4
        /*0000*/ 	.byte	0x04, 0x37
        /*0002*/ 	.short	(.L_7 - .L_6)
.L_6:
        /*0004*/ 	.word	0x00000082


	//----- nvinfo : EIATTR_KPARAM_INFO
	.align		4
.L_7:
        /*0008*/ 	.byte	0x04, 0x17
        /*000a*/ 	.short	(.L_9 - .L_8)
.L_8:
        /*000c*/ 	.word	0x00000000
        /*0010*/ 	.short	0x0003
        /*0012*/ 	.short	0x0014
        /*0014*/ 	.byte	0x00, 0xf0, 0x11, 0x00


	//----- nvinfo : EIATTR_KPARAM_INFO
	.align		4
.L_9:
        /*0018*/ 	.byte	0x04, 0x17
        /*001a*/ 	.short	(.L_11 - .L_10)
.L_10:
        /*001c*/ 	.word	0x00000000
        /*0020*/ 	.short	0x0002
        /*0022*/ 	.short	0x0010
        /*0024*/ 	.byte	0x00, 0xf0, 0x11, 0x00


	//----- nvinfo : EIATTR_KPARAM_INFO
	.align		4
.L_11:
        /*0028*/ 	.byte	0x04, 0x17
        /*002a*/ 	.short	(.L_13 - .L_12)
.L_12:
        /*002c*/ 	.word	0x00000000
        /*0030*/ 	.short	0x0001
        /*0032*/ 	.short	0x0008
        /*0034*/ 	.byte	0x00, 0xf5, 0x21, 0x00


	//----- nvinfo : EIATTR_KPARAM_INFO
	.align		4
.L_13:
        /*0038*/ 	.byte	0x04, 0x17
        /*003a*/ 	.short	(.L_15 - .L_14)
.L_14:
        /*003c*/ 	.word	0x00000000
        /*0040*/ 	.short	0x0000
        /*0042*/ 	.short	0x0000
        /*0044*/ 	.byte	0x00, 0xf5, 0x21, 0x00


	//----- nvinfo : EIATTR_SPARSE_MMA_MASK
	.align		4
.L_15:
        /*0048*/ 	.byte	0x03, 0x50
        /*004a*/ 	.short	0x0000


	//----- nvinfo : EIATTR_MAXREG_COUNT
	.align		4
        /*004c*/ 	.byte	0x03, 0x1b
        /*004e*/ 	.short	0x00ff


	//----- nvinfo : EIATTR_NUM_BARRIERS
	.align		4
        /*0050*/ 	.byte	0x02, 0x4c
        /*0052*/ 	.byte	0x01
	.zero		1


	//----- nvinfo : EIATTR_MERCURY_ISA_VERSION
	.align		4
        /*0054*/ 	.byte	0x03, 0x5f
        /*0056*/ 	.short	0x0101


	//----- nvinfo : EIATTR_VRC_CTA_INIT_COUNT
	.align		4
        /*0058*/ 	.byte	0x02, 0x4a
	.zero		1
	.zero		1


	//----- nvinfo : EIATTR_EXIT_INSTR_OFFSETS
	.align		4
        /*005c*/ 	.byte	0x04, 0x1c
        /*005e*/ 	.short	(.L_17 - .L_16)


	//   ....[0]....
.L_16:
        /*0060*/ 	.word	0x00000d50


	//   ....[1]....
        /*0064*/ 	.word	0x00000dd0


	//----- nvinfo : EIATTR_CRS_STACK_SIZE
	.align		4
.L_17:
        /*0068*/ 	.byte	0x04, 0x1e
        /*006a*/ 	.short	(.L_19 - .L_18)
.L_18:
        /*006c*/ 	.word	0x00000000


	//----- nvinfo : EIATTR_CBANK_PARAM_SIZE
	.align		4
.L_19:
        /*0070*/ 	.byte	0x03, 0x19
        /*0072*/ 	.short	0x0018


	//----- nvinfo : EIATTR_PARAM_CBANK
	.align		4
        /*0074*/ 	.byte	0x04, 0x0a
        /*0076*/ 	.short	(.L_21 - .L_20)
	.align		4
.L_20:
        /*0078*/ 	.word	index@(.nv.constant0._Z12subarray_sumPKiPiii)
        /*007c*/ 	.short	0x0380
        /*007e*/ 	.short	0x0018


	//----- nvinfo : EIATTR_SW_WAR
	.align		4
.L_21:
        /*0080*/ 	.byte	0x04, 0x36
        /*0082*/ 	.short	(.L_23 - .L_22)
.L_22:
        /*0084*/ 	.word	0x00000008
.L_23:


//--------------------- .nv.callgraph             --------------------------
	.section	.nv.callgraph,"",@"SHT_CUDA_CALLGRAPH"
	.align	4
	.sectionentsize	8
	.align		4
        /*0000*/ 	.word	0x00000000
	.align		4
        /*0004*/ 	.word	0xffffffff
	.align		4
        /*0008*/ 	.word	0x00000000
	.align		4
        /*000c*/ 	.word	0xfffffffe
	.align		4
        /*0010*/ 	.word	0x00000000
	.align		4
        /*0014*/ 	.word	0xfffffffd
	.align		4
        /*0018*/ 	.word	0x00000000
	.align		4
        /*001c*/ 	.word	0xfffffffc


//--------------------- .text._Z12subarray_sumPKiPiii --------------------------
	.section	.text._Z12subarray_sumPKiPiii,"ax",@progbits
	.align	128
        .global         _Z12subarray_sumPKiPiii
        .type           _Z12subarray_sumPKiPiii,@function
        .size           _Z12subarray_sumPKiPiii,(.L_x_13 - _Z12subarray_sumPKiPiii)
        .other          _Z12subarray_sumPKiPiii,@"STO_CUDA_ENTRY STV_DEFAULT"
_Z12subarray_sumPKiPiii:
.text._Z12subarray_sumPKiPiii:
[----:B------:R-:W-:Y:S01]  /*0000*/  LDC R1, c[0x0][0x37c] ;  /* 0x0000df00ff017b82 */ /* 0x000fe20000000800 */
[----:B------:R-:W0:Y:S01]  /*0010*/  S2R R3, SR_CTAID.X ;  /* 0x0000000000037919 */ /* 0x000e220000002500 */
[----:B------:R-:W0:Y:S06]  /*0020*/  LDCU UR4, c[0x0][0x360] ;  /* 0x00006c00ff0477ac */ /* 0x000e2c0008000800 */
[----:B------:R-:W1:Y:S01]  /*0030*/  LDC R5, c[0x0][0x370] ;  /* 0x0000dc00ff057b82 */ /* 0x000e620000000800 */
[----:B------:R-:W-:Y:S01]  /*0040*/  BSSY.RECONVERGENT B2, `(.L_x_0) ;  /* 0x00000a4000027945 */ /* 0x000fe20003800200 */
[----:B------:R-:W0:Y:S01]  /*0050*/  S2R R0, SR_TID.X ;  /* 0x0000000000007919 */ /* 0x000e220000002100 */
[----:B------:R-:W2:Y:S01]  /*0060*/  LDCU.64 UR8, c[0x0][0x390] ;  /* 0x00007200ff0877ac */ /* 0x000ea20008000a00 */
[----:B------:R-:W-:Y:S01]  /*0070*/  IMAD.MOV.U32 R6, RZ, RZ, RZ ;  /* 0x000000ffff067224 */ /* 0x000fe200078e00ff */
[----:B------:R-:W3:Y:S01]  /*0080*/  LDCU.64 UR6, c[0x0][0x358] ;  /* 0x00006b00ff0677ac */ /* 0x000ee20008000a00 */
[----:B0-----:R-:W-:-:S02]  /*0090*/  IMAD R2, R3, UR4, R0 ;  /* 0x0000000403027c24 */ /* 0x001fc4000f8e0200 */
[----:B-1----:R-:W-:Y:S02]  /*00a0*/  IMAD R3, R5, UR4, RZ ;  /* 0x0000000405037c24 */ /* 0x002fe4000f8e02ff */
[----:B--2---:R-:W-:-:S05]  /*00b0*/  VIADD R4, R2, UR8 ;  /* 0x0000000802047c36 */ /* 0x004fca0008000000 */
[----:B------:R-:W-:-:S13]  /*00c0*/  ISETP.GT.AND P0, PT, R4, UR9, PT ;  /* 0x0000000904007c0c */ /* 0x000fda000bf04270 */
[----:B---3--:R-:W-:Y:S05]  /*00d0*/  @P0 BRA `(.L_x_1) ;  /* 0x0000000800680947 */ /* 0x008fea0003800000 */
[C---:B------:R-:W-:Y:S01]  /*00e0*/  VIMNMX.U32 R10, PT, PT, R3.reuse, 0x1, !PT ;  /* 0x00000001030a7848 */ /* 0x040fe20007fe0000 */
[----:B------:R-:W-:Y:S01]  /*00f0*/  UIADD3 UR4, UPT, UPT, UR9, 0x1, URZ ;  /* 0x0000000109047890 */ /* 0x000fe2000fffe0ff */
[----:B------:R-:W-:Y:S01]  /*0100*/  IMAD.IADD R2, R3, 0x1, R4 ;  /* 0x0000000103027824 */ /* 0x000fe200078e0204 */
[----:B------:R-:W-:Y:S01]  /*0110*/  BSSY.RECONVERGENT B1, `(.L_x_2) ;  /* 0x000008b000017945 */ /* 0x000fe20003800200 */
[----:B------:R-:W0:Y:S01]  /*0120*/  I2F.U32.RP R8, R10 ;  /* 0x0000000a00087306 */ /* 0x000e220000209000 */
[----:B------:R-:W-:Y:S01]  /*0130*/  IMAD.MOV R9, RZ, RZ, -R10 ;  /* 0x000000ffff097224 */ /* 0x000fe200078e0a0a */
[----:B------:R-:W-:Y:S02]  /*0140*/  ISETP.NE.U32.AND P2, PT, R10, RZ, PT ;  /* 0x000000ff0a00720c */ /* 0x000fe40003f45070 */
[C---:B------:R-:W-:Y:S02]  /*0150*/  ISETP.GE.AND P0, PT, R2.reuse, UR4, PT ;  /* 0x0000000402007c0c */ /* 0x040fe4000bf06270 */
[----:B------:R-:W-:-:S02]  /*0160*/  VIMNMX R5, PT, PT, R2, UR4, !PT ;  /* 0x0000000402057c48 */ /* 0x000fc4000ffe0100 */
[----:B0-----:R-:W0:Y:S02]  /*0170*/  MUFU.RCP R8, R8 ;  /* 0x0000000800087308 */ /* 0x001e240000001000 */
[----:B0-----:R-:W-:Y:S02]  /*0180*/  IADD3 R6, PT, PT, R8, 0xffffffe, RZ ;  /* 0x0ffffffe08067810 */ /* 0x001fe40007ffe0ff */
[----:B------:R-:W-:-:S04]  /*0190*/  SEL R8, RZ, 0x1, P0 ;  /* 0x00000001ff087807 */ /* 0x000fc80000000000 */
[----:B------:R0:W1:Y:S01]  /*01a0*/  F2I.FTZ.U32.TRUNC.NTZ R7, R6 ;  /* 0x0000000600077305 */ /* 0x000062000021f000 */
[----:B------:R-:W-:Y:S01]  /*01b0*/  IADD3 R5, PT, PT, R5, -R2, -R8 ;  /* 0x8000000205057210 */ /* 0x000fe20007ffe808 */
[----:B0-----:R-:W-:Y:S02]  /*01c0*/  HFMA2 R6, -RZ, RZ, 0, 0 ;  /* 0x00000000ff067431 */ /* 0x001fe400000001ff */
[----:B-1----:R-:W-:-:S04]  /*01d0*/  IMAD R9, R9, R7, RZ ;  /* 0x0000000709097224 */ /* 0x002fc800078e02ff */
[----:B------:R-:W-:-:S06]  /*01e0*/  IMAD.HI.U32 R6, R7, R9, R6 ;  /* 0x0000000907067227 */ /* 0x000fcc00078e0006 */
[----:B------:R-:W-:-:S04]  /*01f0*/  IMAD.HI.U32 R7, R6, R5, RZ ;  /* 0x0000000506077227 */ /* 0x000fc800078e00ff */
[----:B------:R-:W-:Y:S02]  /*0200*/  IMAD.MOV R2, RZ, RZ, -R7 ;  /* 0x000000ffff027224 */ /* 0x000fe400078e0a07 */
[----:B------:R-:W-:Y:S02]  /*0210*/  IMAD.MOV.U32 R6, RZ, RZ, RZ ;  /* 0x000000ffff067224 */ /* 0x000fe400078e00ff */
[----:B------:R-:W-:-:S05]  /*0220*/  IMAD R5, R10, R2, R5 ;  /* 0x000000020a057224 */ /* 0x000fca00078e0205 */
[----:B------:R-:W-:-:S13]  /*0230*/  ISETP.GE.U32.AND P0, PT, R5, R10, PT ;  /* 0x0000000a0500720c */ /* 0x000fda0003f06070 */
[----:B------:R-:W-:Y:S01]  /*0240*/  @P0 IMAD.IADD R5, R5, 0x1, -R10 ;  /* 0x0000000105050824 */ /* 0x000fe200078e0a0a */
[----:B------:R-:W-:-:S04]  /*0250*/  @P0 IADD3 R7, PT, PT, R7, 0x1, RZ ;  /* 0x0000000107070810 */ /* 0x000fc80007ffe0ff */
[----:B------:R-:W-:-:S13]  /*0260*/  ISETP.GE.U32.AND P1, PT, R5, R10, PT ;  /* 0x0000000a0500720c */ /* 0x000fda0003f26070 */
[----:B------:R-:W-:Y:S01]  /*0270*/  @P1 VIADD R7, R7, 0x1 ;  /* 0x0000000107071836 */ /* 0x000fe20000000000 */
[----:B------:R-:W-:-:S05]  /*0280*/  @!P2 LOP3.LUT R7, RZ, R10, RZ, 0x33, !PT ;  /* 0x0000000aff07a212 */ /* 0x000fca00078e33ff */
[----:B------:R-:W-:-:S05]  /*0290*/  IMAD.IADD R7, R8, 0x1, R7 ;  /* 0x0000000108077824 */ /* 0x000fca00078e0207 */
[C---:B------:R-:W-:Y:S02]  /*02a0*/  ISETP.GE.U32.AND P0, PT, R7.reuse, 0x3, PT ;  /* 0x000000030700780c */ /* 0x040fe40003f06070 */
[----:B------:R-:W-:-:S04]  /*02b0*/  IADD3 R2, PT, PT, R7, 0x1, RZ ;  /* 0x0000000107027810 */ /* 0x000fc80007ffe0ff */
[----:B------:R-:W-:-:S07]  /*02c0*/  LOP3.LUT R5, R2, 0x3, RZ, 0xc0, !PT ;  /* 0x0000000302057812 */ /* 0x000fce00078ec0ff */
[----:B------:R-:W-:Y:S05]  /*02d0*/  @!P0 BRA `(.L_x_3) ;  /* 0x0000000400b88947 */ /* 0x000fea0003800000 */
[----:B------:R-:W-:Y:S01]  /*02e0*/  LOP3.LUT R2, R2, 0xfffffffc, RZ, 0xc0, !PT ;  /* 0xfffffffc02027812 */ /* 0x000fe200078ec0ff */
[----:B------:R-:W-:Y:S01]  /*02f0*/  BSSY.RELIABLE B0, `(.L_x_4) ;  /* 0x000005d000007945 */ /* 0x000fe20003800100 */
[----:B------:R-:W-:-:S03]  /*0300*/  MOV R6, RZ ;  /* 0x000000ff00067202 */ /* 0x000fc60000000f00 */
[----:B------:R-:W-:-:S05]  /*0310*/  IMAD.MOV R2, RZ, RZ, -R2 ;  /* 0x000000ffff027224 */ /* 0x000fca00078e0a02 */
[----:B------:R-:W-:-:S13]  /*0320*/  ISETP.GE.AND P0, PT, R2, RZ, PT ;  /* 0x000000ff0200720c */ /* 0x000fda0003f06270 */
[----:B------:R-:W-:Y:S05]  /*0330*/  @P0 BRA `(.L_x_5) ;  /* 0x0000000400600947 */ /* 0x000fea0003800000 */
[----:B------:R-:W-:Y:S01]  /*0340*/  IMAD.MOV R7, RZ, RZ, -R2 ;  /* 0x000000ffff077224 */ /* 0x000fe200078e0a02 */
[----:B------:R-:W-:Y:S01]  /*0350*/  BSSY.RECONVERGENT B3, `(.L_x_6) ;  /* 0x0000035000037945 */ /* 0x000fe20003800200 */
[----:B------:R-:W-:-:S03]  /*0360*/  PLOP3.LUT P0, PT, PT, PT, PT, 0x80, 0x8 ;  /* 0x000000000008781c */ /* 0x000fc60003f0f070 */
[----:B------:R-:W-:-:S13]  /*0370*/  ISETP.GT.AND P1, PT, R7, 0xc, PT ;  /* 0x0000000c0700780c */ /* 0x000fda0003f24270 */
[----:B------:R-:W-:Y:S05]  /*0380*/  @!P1 BRA `(.L_x_7) ;  /* 0x0000000000c49947 */ /* 0x000fea0003800000 */
[----:B------:R-:W-:-:S13]  /*0390*/  PLOP3.LUT P0, PT, PT, PT, PT, 0x8, 0x80 ;  /* 0x000000000080781c */ /* 0x000fda0003f0e170 */
.L_x_8:
[----:B------:R-:W0:Y:S02]  /*03a0*/  LDC.64 R18, c[0x0][0x380] ;  /* 0x0000e000ff127b82 */ /* 0x000e240000000a00 */
[----:B0-----:R-:W-:-:S04]  /*03b0*/  IMAD.WIDE R24, R4, 0x4, R18 ;  /* 0x0000000404187825 */ /* 0x001fc800078e0212 */
[C---:B------:R-:W-:Y:S01]  /*03c0*/  IMAD R4, R3.reuse, 0x4, R4 ;  /* 0x0000000403047824 */ /* 0x040fe200078e0204 */
[----:B------:R-:W2:Y:S01]  /*03d0*/  LDG.E.CONSTANT R7, desc[UR6][R24.64] ;  /* 0x0000000618077981 */ /* 0x000ea2000c1e9900 */
[----:B------:R-:W-:-:S04]  /*03e0*/  IMAD.WIDE R28, R3, 0x4, R24 ;  /* 0x00000004031c7825 */ /* 0x000fc800078e0218 */
[----:B------:R-:W-:Y:S01]  /*03f0*/  IMAD.WIDE R8, R4, 0x4, R18 ;  /* 0x0000000404087825 */ /* 0x000fe200078e0212 */
[C---:B------:R-:W-:Y:S01]  /*0400*/  LEA R4, R3.reuse, R4, 0x2 ;  /* 0x0000000403047211 */ /* 0x040fe200078e10ff */
[----:B------:R-:W2:Y:S02]  /*0410*/  LDG.E.CONSTANT R22, desc[UR6][R28.64] ;  /* 0x000000061c167981 */ /* 0x000ea4000c1e9900 */
[----:B------:R-:W-:-:S04]  /*0420*/  IMAD.WIDE R16, R3, 0x4, R28 ;  /* 0x0000000403107825 */ /* 0x000fc800078e021c */
[----:B------:R-:W-:Y:S01]  /*0430*/  IMAD.WIDE R14, R3, 0x4, R8 ;  /* 0x00000004030e7825 */ /* 0x000fe200078e0208 */
[----:B------:R0:W3:Y:S03]  /*0440*/  LDG.E.CONSTANT R23, desc[UR6][R16.64] ;  /* 0x0000000610177981 */ /* 0x0000e6000c1e9900 */
[----:B------:R-:W-:-:S04]  /*0450*/  IMAD.WIDE R10, R4, 0x4, R18 ;  /* 0x00000004040a7825 */ /* 0x000fc800078e0212 */
[----:B------:R-:W-:-:S04]  /*0460*/  IMAD.WIDE R26, R3, 0x4, R16 ;  /* 0x00000004031a7825 */ /* 0x000fc800078e0210 */
[C---:B------:R-:W-:Y:S02]  /*0470*/  IMAD R4, R3.reuse, 0x4, R4 ;  /* 0x0000000403047824 */ /* 0x040fe400078e0204 */
[C---:B------:R-:W-:Y:S01]  /*0480*/  IMAD.WIDE R12, R3.reuse, 0x4, R14 ;  /* 0x00000004030c7825 */ /* 0x040fe200078e020e */
[----:B------:R-:W3:Y:S03]  /*0490*/  LDG.E.CONSTANT R26, desc[UR6][R26.64] ;  /* 0x000000061a1a7981 */ /* 0x000ee6000c1e9900 */
[C---:B0-----:R-:W-:Y:S01]  /*04a0*/  IMAD.WIDE R16, R3.reuse, 0x4, R10 ;  /* 0x0000000403107825 */ /* 0x041fe200078e020a */
[----:B------:R-:W4:Y:S03]  /*04b0*/  LDG.E.CONSTANT R14, desc[UR6][R14.64] ;  /* 0x000000060e0e7981 */ /* 0x000f26000c1e9900 */
[----:B------:R-:W-:Y:S01]  /*04c0*/  IMAD.WIDE R18, R4, 0x4, R18 ;  /* 0x0000000404127825 */ /* 0x000fe200078e0212 */
[----:B------:R0:W4:Y:S03]  /*04d0*/  LDG.E.CONSTANT R27, desc[UR6][R8.64] ;  /* 0x00000006081b7981 */ /* 0x000126000c1e9900 */
[----:B------:R-:W-:-:S02]  /*04e0*/  IMAD.WIDE R20, R3, 0x4, R12 ;  /* 0x0000000403147825 */ /* 0x000fc400078e020c */
[----:B------:R-:W5:Y:S02]  /*04f0*/  LDG.E.CONSTANT R12, desc[UR6][R12.64] ;  /* 0x000000060c0c7981 */ /* 0x000f64000c1e9900 */
[C---:B------:R-:W-:Y:S02]  /*0500*/  IMAD.WIDE R24, R3.reuse, 0x4, R16 ;  /* 0x0000000403187825 */ /* 0x040fe400078e0210 */
[----:B------:R-:W5:Y:S02]  /*0510*/  LDG.E.CONSTANT R21, desc[UR6][R20.64] ;  /* 0x0000000614157981 */ /* 0x000f64000c1e9900 */
[C---:B------:R-:W-:Y:S02]  /*0520*/  IMAD.WIDE R28, R3.reuse, 0x4, R18 ;  /* 0x00000004031c7825 */ /* 0x040fe400078e0212 */
[----:B------:R-:W5:Y:S02]  /*0530*/  LDG.E.CONSTANT R16, desc[UR6][R16.64] ;  /* 0x0000000610107981 */ /* 0x000f64000c1e9900 */
[----:B0-----:R-:W-:-:S02]  /*0540*/  IMAD.WIDE R8, R3, 0x4, R24 ;  /* 0x0000000403087825 */ /* 0x001fc400078e0218 */
[----:B------:R0:W5:Y:S04]  /*0550*/  LDG.E.CONSTANT R13, desc[UR6][R10.64] ;  /* 0x000000060a0d7981 */ /* 0x000168000c1e9900 */
[----:B------:R-:W5:Y:S04]  /*0560*/  LDG.E.CONSTANT R24, desc[UR6][R24.64] ;  /* 0x0000000618187981 */ /* 0x000f68000c1e9900 */
[----:B------:R1:W5:Y:S01]  /*0570*/  LDG.E.CONSTANT R15, desc[UR6][R8.64] ;  /* 0x00000006080f7981 */ /* 0x000362000c1e9900 */
[----:B0-----:R-:W-:-:S03]  /*0580*/  IMAD.WIDE R10, R3, 0x4, R28 ;  /* 0x00000004030a7825 */ /* 0x001fc600078e021c */
[----:B------:R-:W5:Y:S04]  /*0590*/  LDG.E.CONSTANT R18, desc[UR6][R18.64] ;  /* 0x0000000612127981 */ /* 0x000f68000c1e9900 */
[----:B------:R-:W5:Y:S01]  /*05a0*/  LDG.E.CONSTANT R29, desc[UR6][R28.64] ;  /* 0x000000061c1d7981 */ /* 0x000f62000c1e9900 */
[----:B-1----:R-:W-:-:S03]  /*05b0*/  IMAD.WIDE R8, R3, 0x4, R10 ;  /* 0x0000000403087825 */ /* 0x002fc600078e020a */
[----:B------:R-:W5:Y:S04]  /*05c0*/  LDG.E.CONSTANT R20, desc[UR6][R10.64] ;  /* 0x000000060a147981 */ /* 0x000f68000c1e9900 */
[----:B------:R-:W5:Y:S01]  /*05d0*/  LDG.E.CONSTANT R9, desc[UR6][R8.64] ;  /* 0x0000000608097981 */ /* 0x000f62000c1e9900 */
[----:B------:R-:W-:-:S05]  /*05e0*/  VIADD R2, R2, 0x10 ;  /* 0x0000001002027836 */ /* 0x000fca0000000000 */
[----:B------:R-:W-:Y:S02]  /*05f0*/  ISETP.GE.AND P1, PT, R2, -0xc, PT ;  /* 0xfffffff40200780c */ /* 0x000fe40003f26270 */
[----:B------:R-:W-:Y:S02]  /*0600*/  LEA R4, R3, R4, 0x2 ;  /* 0x0000000403047211 */ /* 0x000fe400078e10ff */
[----:B--2---:R-:W-:-:S04]  /*0610*/  IADD3 R7, PT, PT, R22, R7, R6 ;  /* 0x0000000716077210 */ /* 0x004fc80007ffe006 */
[----:B---3--:R-:W-:-:S04]  /*0620*/  IADD3 R7, PT, PT, R26, R23, R7 ;  /* 0x000000171a077210 */ /* 0x008fc80007ffe007 */
[----:B----4-:R-:W-:-:S04]  /*0630*/  IADD3 R7, PT, PT, R14, R27, R7 ;  /* 0x0000001b0e077210 */ /* 0x010fc80007ffe007 */
[----:B-----5:R-:W-:-:S04]  /*0640*/  IADD3 R7, PT, PT, R21, R12, R7 ;  /* 0x0000000c15077210 */ /* 0x020fc80007ffe007 */
[----:B------:R-:W-:-:S04]  /*0650*/  IADD3 R7, PT, PT, R16, R13, R7 ;  /* 0x0000000d10077210 */ /* 0x000fc80007ffe007 */
[----:B------:R-:W-:-:S04]  /*0660*/  IADD3 R7, PT, PT, R15, R24, R7 ;  /* 0x000000180f077210 */ /* 0x000fc80007ffe007 */
[----:B------:R-:W-:-:S04]  /*0670*/  IADD3 R7, PT, PT, R29, R18, R7 ;  /* 0x000000121d077210 */ /* 0x000fc80007ffe007 */
[----:B------:R-:W-:Y:S01]  /*0680*/  IADD3 R6, PT, PT, R9, R20, R7 ;  /* 0x0000001409067210 */ /* 0x000fe20007ffe007 */
[----:B------:R-:W-:Y:S06]  /*0690*/  @!P1 BRA `(.L_x_8) ;  /* 0xfffffffc00409947 */ /* 0x000fec000383ffff */
.L_x_7:
[----:B------:R-:W-:Y:S05]  /*06a0*/  BSYNC.RECONVERGENT B3 ;  /* 0x0000000000037941 */ /* 0x000fea0003800200 */
.L_x_6:
[----:B------:R-:W-:Y:S01]  /*06b0*/  IMAD.MOV R7, RZ, RZ, -R2 ;  /* 0x000000ffff077224 */ /* 0x000fe200078e0a02 */
[----:B------:R-:W-:Y:S04]  /*06c0*/  BSSY.RECONVERGENT B3, `(.L_x_9) ;  /* 0x000001c000037945 */ /* 0x000fe80003800200 */
[----:B------:R-:W-:-:S13]  /*06d0*/  ISETP.GT.AND P1, PT, R7, 0x4, PT ;  /* 0x000000040700780c */ /* 0x000fda0003f24270 */
[----:B------:R-:W-:Y:S05]  /*06e0*/  @!P1 BRA `(.L_x_10) ;  /* 0x0000000000649947 */ /* 0x000fea0003800000 */
[----:B------:R-:W0:Y:S02]  /*06f0*/  LDC.64 R12, c[0x0][0x380] ;  /* 0x0000e000ff0c7b82 */ /* 0x000e240000000a00 */
[----:B0-----:R-:W-:-:S04]  /*0700*/  IMAD.WIDE R20, R4, 0x4, R12 ;  /* 0x0000000404147825 */ /* 0x001fc800078e020c */
[C---:B------:R-:W-:Y:S02]  /*0710*/  IMAD R4, R3.reuse, 0x4, R4 ;  /* 0x0000000403047824 */ /* 0x040fe400078e0204 */
[----:B------:R-:W-:Y:S02]  /*0720*/  IMAD.WIDE R22, R3, 0x4, R20 ;  /* 0x0000000403167825 */ /* 0x000fe400078e0214 */
[----:B------:R-:W2:Y:S02]  /*0730*/  LDG.E.CONSTANT R21, desc[UR6][R20.64] ;  /* 0x0000000614157981 */ /* 0x000ea4000c1e9900 */
[----:B------:R-:W-:-:S04]  /*0740*/  IMAD.WIDE R12, R4, 0x4, R12 ;  /* 0x00000004040c7825 */ /* 0x000fc800078e020c */
[C---:B------:R-:W-:Y:S02]  /*0750*/  IMAD.WIDE R10, R3.reuse, 0x4, R22 ;  /* 0x00000004030a7825 */ /* 0x040fe400078e0216 */
[----:B------:R-:W2:Y:S02]  /*0760*/  LDG.E.CONSTANT R22, desc[UR6][R22.64] ;  /* 0x0000000616167981 */ /* 0x000ea4000c1e9900 */
[C---:B------:R-:W-:Y:S02]  /*0770*/  IMAD.WIDE R8, R3.reuse, 0x4, R12 ;  /* 0x0000000403087825 */ /* 0x040fe400078e020c */
[----:B------:R-:W3:Y:S02]  /*0780*/  LDG.E.CONSTANT R12, desc[UR6][R12.64] ;  /* 0x000000060c0c7981 */ /* 0x000ee4000c1e9900 */
[C---:B------:R-:W-:Y:S02]  /*0790*/  IMAD.WIDE R16, R3.reuse, 0x4, R10 ;  /* 0x0000000403107825 */ /* 0x040fe400078e020a */
[----:B------:R-:W4:Y:S02]  /*07a0*/  LDG.E.CONSTANT R10, desc[UR6][R10.64] ;  /* 0x000000060a0a7981 */ /* 0x000f24000c1e9900 */
[----:B------:R-:W-:-:S02]  /*07b0*/  IMAD.WIDE R14, R3, 0x4, R8 ;  /* 0x00000004030e7825 */ /* 0x000fc400078e0208 */
[----:B------:R-:W4:Y:S02]  /*07c0*/  LDG.E.CONSTANT R16, desc[UR6][R16.64] ;  /* 0x0000000610107981 */ /* 0x000f24000c1e9900 */
[C---:B------:R-:W-:Y:S02]  /*07d0*/  IMAD.WIDE R18, R3.reuse, 0x4, R14 ;  /* 0x0000000403127825 */ /* 0x040fe400078e020e */
[----:B------:R-:W3:Y:S04]  /*07e0*/  LDG.E.CONSTANT R8, desc[UR6][R8.64] ;  /* 0x0000000608087981 */ /* 0x000ee8000c1e9900 */
[----:B------:R-:W5:Y:S04]  /*07f0*/  LDG.E.CONSTANT R14, desc[UR6][R14.64] ;  /* 0x000000060e0e7981 */ /* 0x000f68000c1e9900 */
[----:B------:R-:W5:Y:S01]  /*0800*/  LDG.E.CONSTANT R18, desc[UR6][R18.64] ;  /* 0x0000000612127981 */ /* 0x000f62000c1e9900 */
[----:B------:R-:W-:Y:S01]  /*0810*/  PLOP3.LUT P0, PT, PT, PT, PT, 0x8, 0x80 ;  /* 0x000000000080781c */ /* 0x000fe20003f0e170 */
[----:B------:R-:W-:Y:S01]  /*0820*/  IMAD R4, R3, 0x4, R4 ;  /* 0x0000000403047824 */ /* 0x000fe200078e0204 */
[----:B------:R-:W-:-:S02]  /*0830*/  IADD3 R2, PT, PT, R2, 0x8, RZ ;  /* 0x0000000802027810 */ /* 0x000fc40007ffe0ff */
[----:B--2---:R-:W-:-:S04]  /*0840*/  IADD3 R21, PT, PT, R22, R21, R6 ;  /* 0x0000001516157210 */ /* 0x004fc80007ffe006 */
[----:B----4-:R-:W-:-:S04]  /*0850*/  IADD3 R21, PT, PT, R16, R10, R21 ;  /* 0x0000000a10157210 */ /* 0x010fc80007ffe015 */
[----:B---3--:R-:W-:-:S04]  /*0860*/  IADD3 R21, PT, PT, R8, R12, R21 ;  /* 0x0000000c08157210 */ /* 0x008fc80007ffe015 */
[----:B-----5:R-:W-:-:S07]  /*0870*/  IADD3 R6, PT, PT, R18, R14, R21 ;  /* 0x0000000e12067210 */ /* 0x020fce0007ffe015 */
.L_x_10:
[----:B------:R-:W-:Y:S05]  /*0880*/  BSYNC.RECONVERGENT B3 ;  /* 0x0000000000037941 */ /* 0x000fea0003800200 */
.L_x_9:
[----:B------:R-:W-:-:S13]  /*0890*/  ISETP.NE.OR P0, PT, R2, RZ, P0 ;  /* 0x000000ff0200720c */ /* 0x000fda0000705670 */
[----:B------:R-:W-:Y:S05]  /*08a0*/  @!P0 BREAK.RELIABLE B0 ;  /* 0x0000000000008942 */ /* 0x000fea0003800100 */
[----:B------:R-:W-:Y:S05]  /*08b0*/  @!P0 BRA `(.L_x_3) ;  /* 0x0000000000408947 */ /* 0x000fea0003800000 */
.L_x_5:
[----:B------:R-:W-:Y:S05]  /*08c0*/  BSYNC.RELIABLE B0 ;  /* 0x0000000000007941 */ /* 0x000fea0003800100 */
.L_x_4:
[----:B------:R-:W0:Y:S02]  /*08d0*/  LDC.64 R8, c[0x0][0x380] ;  /* 0x0000e000ff087b82 */ /* 0x000e240000000a00 */
[----:B0-----:R-:W-:-:S04]  /*08e0*/  IMAD.WIDE R8, R4, 0x4, R8 ;  /* 0x0000000404087825 */ /* 0x001fc800078e0208 */
[C---:B------:R-:W-:Y:S02]  /*08f0*/  IMAD.WIDE R10, R3.reuse, 0x4, R8 ;  /* 0x00000004030a7825 */ /* 0x040fe400078e0208 */
[----:B------:R-:W2:Y:S02]  /*0900*/  LDG.E.CONSTANT R9, desc[UR6][R8.64] ;  /* 0x0000000608097981 */ /* 0x000ea4000c1e9900 */
[C---:B------:R-:W-:Y:S02]  /*0910*/  IMAD.WIDE R12, R3.reuse, 0x4, R10 ;  /* 0x00000004030c7825 */ /* 0x040fe400078e020a */
[----:B------:R-:W2:Y:S02]  /*0920*/  LDG.E.CONSTANT R10, desc[UR6][R10.64] ;  /* 0x000000060a0a7981 */ /* 0x000ea4000c1e9900 */
[----:B------:R-:W-:Y:S02]  /*0930*/  IMAD.WIDE R14, R3, 0x4, R12 ;  /* 0x00000004030e7825 */ /* 0x000fe400078e020c */
[----:B------:R-:W3:Y:S04]  /*0940*/  LDG.E.CONSTANT R13, desc[UR6][R12.64] ;  /* 0x000000060c0d7981 */ /* 0x000ee8000c1e9900 */
[----:B------:R-:W3:Y:S01]  /*0950*/  LDG.E.CONSTANT R14, desc[UR6][R14.64] ;  /* 0x000000060e0e7981 */ /* 0x000ee2000c1e9900 */
[----:B------:R-:W-:-:S04]  /*0960*/  IADD3 R2, PT, PT, R2, 0x4, RZ ;  /* 0x0000000402027810 */ /* 0x000fc80007ffe0ff */
[----:B------:R-:W-:Y:S01]  /*0970*/  ISETP.NE.AND P0, PT, R2, RZ, PT ;  /* 0x000000ff0200720c */ /* 0x000fe20003f05270 */
[----:B------:R-:W-:Y:S01]  /*0980*/  IMAD R4, R3, 0x4, R4 ;  /* 0x0000000403047824 */ /* 0x000fe200078e0204 */
[----:B--2---:R-:W-:-:S04]  /*0990*/  IADD3 R6, PT, PT, R10, R9, R6 ;  /* 0x000000090a067210 */ /* 0x004fc80007ffe006 */
[----:B---3--:R-:W-:-:S07]  /*09a0*/  IADD3 R6, PT, PT, R14, R13, R6 ;  /* 0x0000000d0e067210 */ /* 0x008fce0007ffe006 */
[----:B------:R-:W-:Y:S05]  /*09b0*/  @P0 BRA `(.L_x_4) ;  /* 0xfffffffc00c40947 */ /* 0x000fea000383ffff */
.L_x_3:
[----:B------:R-:W-:Y:S05]  /*09c0*/  BSYNC.RECONVERGENT B1 ;  /* 0x0000000000017941 */ /* 0x000fea0003800200 */
.L_x_2:
[----:B------:R-:W-:-:S13]  /*09d0*/  ISETP.NE.AND P0, PT, R5, RZ, PT ;  /* 0x000000ff0500720c */ /* 0x000fda0003f05270 */
[----:B------:R-:W-:Y:S05]  /*09e0*/  @!P0 BRA `(.L_x_1) ;  /* 0x0000000000248947 */ /* 0x000fea0003800000 */
[----:B------:R-:W0:Y:S01]  /*09f0*/  LDC.64 R8, c[0x0][0x380] ;  /* 0x0000e000ff087b82 */ /* 0x000e220000000a00 */
[----:B------:R-:W-:-:S07]  /*0a00*/  IADD3 R5, PT, PT, -R5, RZ, RZ ;  /* 0x000000ff05057210 */ /* 0x000fce0007ffe1ff */
.L_x_11:
[----:B0-----:R-:W-:-:S06]  /*0a10*/  IMAD.WIDE R10, R4, 0x4, R8 ;  /* 0x00000004040a7825 */ /* 0x001fcc00078e0208 */
[----:B------:R-:W2:Y:S01]  /*0a20*/  LDG.E.CONSTANT R11, desc[UR6][R10.64] ;  /* 0x000000060a0b7981 */ /* 0x000ea2000c1e9900 */
[----:B------:R-:W-:Y:S01]  /*0a30*/  VIADD R5, R5, 0x1 ;  /* 0x0000000105057836 */ /* 0x000fe20000000000 */
[----:B------:R-:W-:-:S04]  /*0a40*/  IADD3 R4, PT, PT, R3, R4, RZ ;  /* 0x0000000403047210 */ /* 0x000fc80007ffe0ff */
[----:B------:R-:W-:Y:S01]  /*0a50*/  ISETP.NE.AND P0, PT, R5, RZ, PT ;  /* 0x000000ff0500720c */ /* 0x000fe20003f05270 */
[----:B--2---:R-:W-:-:S12]  /*0a60*/  IMAD.IADD R6, R11, 0x1, R6 ;  /* 0x000000010b067824 */ /* 0x004fd800078e0206 */
[----:B------:R-:W-:Y:S05]  /*0a70*/  @P0 BRA `(.L_x_11) ;  /* 0xfffffffc00e40947 */ /* 0x000fea000383ffff */
.L_x_1:
[----:B------:R-:W-:Y:S05]  /*0a80*/  BSYNC.RECONVERGENT B2 ;  /* 0x0000000000027941 */ /* 0x000fea0003800200 */
.L_x_0:
[----:B------:R-:W-:Y:S05]  /*0a90*/  WARPSYNC.ALL ;  /* 0x0000000000007948 */ /* 0x000fea0003800000 */
[----:B------:R-:W0:Y:S01]  /*0aa0*/  S2UR UR5, SR_CgaCtaId ;  /* 0x00000000000579c3 */ /* 0x000e220000008800 */
[----:B------:R-:W-:Y:S01]  /*0ab0*/  UMOV UR4, 0x400 ;  /* 0x0000040000047882 */ /* 0x000fe20000000000 */
[C---:B------:R-:W-:Y:S02]  /*0ac0*/  ISETP.GT.U32.AND P0, PT, R0.reuse, 0x3f, PT ;  /* 0x0000003f0000780c */ /* 0x040fe40003f04070 */
[----:B------:R-:W-:Y:S01]  /*0ad0*/  ISETP.GT.U32.AND P1, PT, R0, 0x1f, PT ;  /* 0x0000001f0000780c */ /* 0x000fe20003f24070 */
[----:B0-----:R-:W-:-:S06]  /*0ae0*/  ULEA UR4, UR5, UR4, 0x18 ;  /* 0x0000000405047291 */ /* 0x001fcc000f8ec0ff */
[----:B------:R-:W-:-:S05]  /*0af0*/  LEA R5, R0, UR4, 0x2 ;  /* 0x0000000400057c11 */ /* 0x000fca000f8e10ff */
[----:B------:R-:W-:Y:S01]  /*0b00*/  STS [R5], R6 ;  /* 0x0000000605007388 */ /* 0x000fe20000000800 */
[----:B------:R-:W-:Y:S06]  /*0b10*/  BAR.SYNC.DEFER_BLOCKING 0x0 ;  /* 0x0000000000007b1d */ /* 0x000fec0000010000 */
[----:B------:R-:W-:Y:S04]  /*0b20*/  @!P0 LDS R2, [R5+0x100] ;  /* 0x0001000005028984 */ /* 0x000fe80000000800 */
[----:B------:R-:W0:Y:S02]  /*0b30*/  @!P0 LDS R3, [R5] ;  /* 0x0000000005038984 */ /* 0x000e240000000800 */
[----:B0-----:R-:W-:-:S05]  /*0b40*/  @!P0 IADD3 R2, PT, PT, R2, R3, RZ ;  /* 0x0000000302028210 */ /* 0x001fca0007ffe0ff */
[----:B------:R-:W-:Y:S01]  /*0b50*/  @!P0 STS [R5], R2 ;  /* 0x0000000205008388 */ /* 0x000fe20000000800 */
[----:B------:R-:W-:Y:S01]  /*0b60*/  BAR.SYNC.DEFER_BLOCKING 0x0 ;  /* 0x0000000000007b1d */ /* 0x000fe20000010000 */
[----:B------:R-:W-:-:S05]  /*0b70*/  ISETP.GT.U32.AND P0, PT, R0, 0xf, PT ;  /* 0x0000000f0000780c */ /* 0x000fca0003f04070 */
[----:B------:R-:W-:Y:S04]  /*0b80*/  @!P1 LDS R3, [R5+0x80] ;  /* 0x0000800005039984 */ /* 0x000fe80000000800 */
[----:B------:R-:W0:Y:S02]  /*0b90*/  @!P1 LDS R4, [R5] ;  /* 0x0000000005049984 */ /* 0x000e240000000800 */
[----:B0-----:R-:W-:-:S05]  /*0ba0*/  @!P1 IMAD.IADD R4, R3, 0x1, R4 ;  /* 0x0000000103049824 */ /* 0x001fca00078e0204 */
[----:B------:R-:W-:Y:S01]  /*0bb0*/  @!P1 STS [R5], R4 ;  /* 0x0000000405009388 */ /* 0x000fe20000000800 */
[----:B------:R-:W-:Y:S01]  /*0bc0*/  BAR.SYNC.DEFER_BLOCKING 0x0 ;  /* 0x0000000000007b1d */ /* 0x000fe20000010000 */
[----:B------:R-:W-:-:S05]  /*0bd0*/  ISETP.GT.U32.AND P1, PT, R0, 0x7, PT ;  /* 0x000000070000780c */ /* 0x000fca0003f24070 */
        /* <DEDUP_REMOVED lines=17> */
[----:B------:R-:W-:-:S05]  /*0cf0*/  ISETP.NE.AND P0, PT, R0, RZ, PT ;  /* 0x000000ff0000720c */ /* 0x000fca0003f05270 */
[----:B------:R-:W-:Y:S04]  /*0d00*/  @!P1 LDS R3, [R5+0x8] ;  /* 0x0000080005039984 */ /* 0x000fe80000000800 */
[----:B------:R-:W0:Y:S02]  /*0d10*/  @!P1 LDS R6, [R5] ;  /* 0x0000000005069984 */ /* 0x000e240000000800 */
[----:B0-----:R-:W-:-:S05]  /*0d20*/  @!P1 IMAD.IADD R6, R3, 0x1, R6 ;  /* 0x0000000103069824 */ /* 0x001fca00078e0206 */
[----:B------:R0:W-:Y:S01]  /*0d30*/  @!P1 STS [R5], R6 ;  /* 0x0000000605009388 */ /* 0x0001e20000000800 */
[----:B------:R-:W-:Y:S06]  /*0d40*/  BAR.SYNC.DEFER_BLOCKING 0x0 ;  /* 0x0000000000007b1d */ /* 0x000fec0000010000 */
[----:B------:R-:W-:Y:S05]  /*0d50*/  @P0 EXIT ;  /* 0x000000000000094d */ /* 0x000fea0003800000 */
[----:B------:R-:W-:Y:S04]  /*0d60*/  LDS R0, [UR4+0x4] ;  /* 0x00000404ff007984 */ /* 0x000fe80008000800 */
[----:B------:R-:W1:Y:S02]  /*0d70*/  LDS R3, [R5] ;  /* 0x0000000005037984 */ /* 0x000e640000000800 */
[----:B-1----:R-:W-:Y:S02]  /*0d80*/  IADD3 R0, PT, PT, R0, R3, RZ ;  /* 0x0000000300007210 */ /* 0x002fe40007ffe0ff */
[----:B------:R-:W1:Y:S03]  /*0d90*/  LDC.64 R2, c[0x0][0x388] ;  /* 0x0000e200ff027b82 */ /* 0x000e660000000a00 */
[----:B------:R-:W-:Y:S04]  /*0da0*/  STS [R5], R0 ;  /* 0x0000000005007388 */ /* 0x000fe80000000800 */
[----:B------:R-:W1:Y:S04]  /*0db0*/  LDS R7, [UR4] ;  /* 0x00000004ff077984 */ /* 0x000e680008000800 */
[----:B-1----:R-:W-:Y:S01]  /*0dc0*/  REDG.E.ADD.STRONG.GPU desc[UR6][R2.64], R7 ;  /* 0x000000070200798e */ /* 0x002fe2000c12e106 */
[----:B------:R-:W-:Y:S05]  /*0dd0*/  EXIT ;  /* 0x000000000000794d */ /* 0x000fea0003800000 */
.L_x_12:
[----:B------:R-:W-:-:S00]  /*0de0*/  BRA `(.L_x_12) ;  /* 0xfffffffc00fc7947 */ /* 0x000fc0000383ffff */
[----:B------:R-:W-:-:S00]  /*0df0*/  NOP ;  /* 0x0000000000007918 */ /* 0x000fc00000000000 */
        /* <DEDUP_REMOVED lines=8> */
.L_x_13:


//--------------------- .nv.shared._Z12subarray_sumPKiPiii --------------------------
	.section	.nv.shared._Z12subarray_sumPKiPiii,"aw",@nobits
	.sectionflags	@""
	.align	4
.nv.shared._Z12subarray_sumPKiPiii:
	.zero		1536


//--------------------- .nv.shared.reserved.0     --------------------------
	.section	.nv.shared.reserved.0,"aw",@nobits
	.weak		__nv_reservedSMEM_offset_0_alias
	.size		__nv_reservedSMEM_offset_0_alias, 0, 64
	.other		__nv_reservedSMEM_offset_0_alias,@"STO_CUDA_RESERVED_SHARED STV_DEFAULT"
__nv_reservedSMEM_offset_0_alias:
	.zero		0
	.zero		64


//--------------------- .nv.constant0._Z12subarray_sumPKiPiii --------------------------
	.section	.nv.constant0._Z12subarray_sumPKiPiii,"a",@progbits
	.sectionflags	@""
	.align	4
.nv.constant0._Z12subarray_sumPKiPiii:
	.zero		920


//--------------------- SYMBOLS --------------------------

	.type		.nv.reservedSmem.offset0,@object
	.size		.nv.reservedSmem.offset0,0x4
	.type		.nv.reservedSmem.cap,@object
	.size		.nv.reservedSmem.cap,0x4
